	.headerflags	@"EF_CUDA_TEXMODE_UNIFIED EF_CUDA_64BIT_ADDRESS EF_CUDA_ACCELERATORS EF_CUDA_SM90 EF_CUDA_VIRTUAL_SM(EF_CUDA_SM90)"
	.elftype	@"ET_EXEC"


//--------------------- .nv.info                  --------------------------
	.section	.nv.info,"",@"SHT_CUDA_INFO"
	.align	4


	//----- nvinfo : EIATTR_REGCOUNT
	.align		4
        /*0000*/ 	.byte	0x04, 0x2f
        /*0002*/ 	.short	(.L_1 - .L_0)
	.align		4
.L_0:
        /*0004*/ 	.word	index@(triton_poi_fused_clone_3)
        /*0008*/ 	.word	0x0000000e


	//----- nvinfo : EIATTR_MIN_STACK_SIZE
	.align		4
.L_1:
        /*000c*/ 	.byte	0x04, 0x12
        /*000e*/ 	.short	(.L_3 - .L_2)
	.align		4
.L_2:
        /*0010*/ 	.word	index@(triton_poi_fused_clone_3)
        /*0014*/ 	.word	0x00000000


	//----- nvinfo : EIATTR_FRAME_SIZE
	.align		4
.L_3:
        /*0018*/ 	.byte	0x04, 0x11
        /*001a*/ 	.short	(.L_5 - .L_4)
	.align		4
.L_4:
        /*001c*/ 	.word	index@(triton_poi_fused_clone_3)
        /*0020*/ 	.word	0x00000000


	//----- nvinfo : EIATTR_MIN_STACK_SIZE
	.align		4
.L_5:
        /*0024*/ 	.byte	0x04, 0x12
        /*0026*/ 	.short	(.L_7 - .L_6)
	.align		4
.L_6:
        /*0028*/ 	.word	index@(triton_poi_fused_clone_3)
        /*002c*/ 	.word	0x00000000
.L_7:


//--------------------- .nv.info.triton_poi_fused_clone_3 --------------------------
	.section	.nv.info.triton_poi_fused_clone_3,"",@"SHT_CUDA_INFO"
	.sectionflags	@""
	.align	4


	//----- nvinfo : EIATTR_CUDA_API_VERSION
	.align		4
        /*0000*/ 	.byte	0x04, 0x37
        /*0002*/ 	.short	(.L_9 - .L_8)
.L_8:
        /*0004*/ 	.word	0x0000007c


	//----- nvinfo : EIATTR_KPARAM_INFO
	.align		4
.L_9:
        /*0008*/ 	.byte	0x04, 0x17
        /*000a*/ 	.short	(.L_11 - .L_10)
.L_10:
        /*000c*/ 	.word	0x00000000
        /*0010*/ 	.short	0x0002
        /*0012*/ 	.short	0x0010
        /*0014*/ 	.byte	0x00, 0xf0, 0x11, 0x00


	//----- nvinfo : EIATTR_KPARAM_INFO
	.align		4
.L_11:
        /*0018*/ 	.byte	0x04, 0x17
        /*001a*/ 	.short	(.L_13 - .L_12)
.L_12:
        /*001c*/ 	.word	0x00000000
        /*0020*/ 	.short	0x0001
        /*0022*/ 	.short	0x0008
        /*0024*/ 	.byte	0x00, 0xf4, 0x21, 0x00


	//----- nvinfo : EIATTR_KPARAM_INFO
	.align		4
.L_13:
        /*0028*/ 	.byte	0x04, 0x17
        /*002a*/ 	.short	(.L_15 - .L_14)
.L_14:
        /*002c*/ 	.word	0x00000000
        /*0030*/ 	.short	0x0000
        /*0032*/ 	.short	0x0000
        /*0034*/ 	.byte	0x00, 0xf4, 0x21, 0x00


	//----- nvinfo : EIATTR_SPARSE_MMA_MASK
	.align		4
.L_15:
        /*0038*/ 	.byte	0x03, 0x50
        /*003a*/ 	.short	0x0000


	//----- nvinfo : EIATTR_MAXREG_COUNT
	.align		4
        /*003c*/ 	.byte	0x03, 0x1b
        /*003e*/ 	.short	0x00ff


	//----- nvinfo : EIATTR_EXIT_INSTR_OFFSETS
	.align		4
        /*0040*/ 	.byte	0x04, 0x1c
        /*0042*/ 	.short	(.L_17 - .L_16)


	//   ....[0]....
.L_16:
        /*0044*/ 	.word	0x00000200


	//   ....[1]....
        /*0048*/ 	.word	0x00000220


	//----- nvinfo : EIATTR_REQNTID
	.align		4
.L_17:
        /*004c*/ 	.byte	0x04, 0x10
        /*004e*/ 	.short	(.L_19 - .L_18)
.L_18:
        /*0050*/ 	.word	0x00000080
        /*0054*/ 	.word	0x00000001
        /*0058*/ 	.word	0x00000001


	//----- nvinfo : EIATTR_CRS_STACK_SIZE
	.align		4
.L_19:
        /*005c*/ 	.byte	0x04, 0x1e
        /*005e*/ 	.short	(.L_21 - .L_20)
.L_20:
        /*0060*/ 	.word	0x00000000


	//----- nvinfo : EIATTR_CBANK_PARAM_SIZE
	.align		4
.L_21:
        /*0064*/ 	.byte	0x03, 0x19
        /*0066*/ 	.short	0x0014


	//----- nvinfo : EIATTR_PARAM_CBANK
	.align		4
        /*0068*/ 	.byte	0x04, 0x0a
        /*006a*/ 	.short	(.L_23 - .L_22)
	.align		4
.L_22:
        /*006c*/ 	.word	index@(.nv.constant0.triton_poi_fused_clone_3)
        /*0070*/ 	.short	0x0210
        /*0072*/ 	.short	0x0014


	//----- nvinfo : EIATTR_SW_WAR
	.align		4
.L_23:
        /*0074*/ 	.byte	0x04, 0x36
        /*0076*/ 	.short	(.L_25 - .L_24)
.L_24:
        /*0078*/ 	.word	0x00000008
.L_25:


//--------------------- .nv.callgraph             --------------------------
	.section	.nv.callgraph,"",@"SHT_CUDA_CALLGRAPH"
	.align	4
	.sectionentsize	8
	.align		4
        /*0000*/ 	.word	0x00000000
	.align		4
        /*0004*/ 	.word	0xffffffff
	.align		4
        /*0008*/ 	.word	0x00000000
	.align		4
        /*000c*/ 	.word	0xfffffffe
	.align		4
        /*0010*/ 	.word	0x00000000
	.align		4
        /*0014*/ 	.word	0xfffffffd
	.align		4
        /*0018*/ 	.word	0x00000000
	.align		4
        /*001c*/ 	.word	0xfffffffc


//--------------------- .text.triton_poi_fused_clone_3 --------------------------
	.section	.text.triton_poi_fused_clone_3,"ax",@progbits
	.align	128
        .global         triton_poi_fused_clone_3
        .type           triton_poi_fused_clone_3,@function
        .size           triton_poi_fused_clone_3,(.L_x_3 - triton_poi_fused_clone_3)
        .other          triton_poi_fused_clone_3,@"STO_CUDA_ENTRY STV_DEFAULT"
triton_poi_fused_clone_3:
.text.triton_poi_fused_clone_3:
[----:B------:R-:W0:Y:S02]  /*0000*/  LDC R1, c[0x0][0x28] ;  /* 0x00000a00ff017b82 */ /* 0x000e240000000800 */
[----:B------:R-:W1:Y:S01]  /*0010*/  S2R R0, SR_TID.X ;  /* 0x0000000000007919 */ /* 0x000e620000002100 */
[----:B------:R-:W2:Y:S01]  /*0020*/  LDC.64 R4, c[0x0][0x218] ;  /* 0x00008600ff047b82 */ /* 0x000ea20000000a00 */
[----:B------:R-:W-:Y:S01]  /*0030*/  ULDC.64 UR4, c[0x0][0x208] ;  /* 0x0000820000047ab9 */ /* 0x000fe20000000a00 */
[----:B------:R-:W-:Y:S01]  /*0040*/  BSSY B0, `(.L_x_0) ;  /* 0x000001b000007945 */ /* 0x000fe20003800000 */
[----:B------:R-:W3:Y:S01]  /*0050*/  S2R R3, SR_CTAID.X ;  /* 0x0000000000037919 */ /* 0x000ee20000002500 */
[----:B-1----:R-:W-:Y:S01]  /*0060*/  IMAD.SHL.U32 R0, R0, 0x2, RZ ;  /* 0x0000000200007824 */ /* 0x002fe200078e00ff */
[----:B---3--:R-:W-:-:S04]  /*0070*/  SHF.R.S32.HI R8, RZ, 0x17, R3 ;  /* 0x00000017ff087819 */ /* 0x008fc80000011403 */
[----:B------:R-:W-:Y:S02]  /*0080*/  LOP3.LUT R0, R0, 0xfe, RZ, 0xc0, !PT ;  /* 0x000000fe00007812 */ /* 0x000fe400078ec0ff */
[----:B------:R-:W-:-:S03]  /*0090*/  SGXT R8, R8, 0x1 ;  /* 0x000000010808781a */ /* 0x000fc60000000200 */
[----:B------:R-:W-:Y:S02]  /*00a0*/  IMAD R7, R3, 0x100, R0 ;  /* 0x0000010003077824 */ /* 0x000fe400078e0200 */
[----:B------:R-:W1:Y:S02]  /*00b0*/  LDC.64 R2, c[0x0][0x210] ;  /* 0x00008400ff027b82 */ /* 0x000e640000000a00 */
[C---:B--2---:R-:W-:Y:S01]  /*00c0*/  IMAD.WIDE R4, R7.reuse, 0x4, R4 ;  /* 0x0000000407047825 */ /* 0x044fe200078e0204 */
[----:B------:R-:W-:Y:S02]  /*00d0*/  SHF.R.S32.HI R0, RZ, 0x1f, R7 ;  /* 0x0000001fff007819 */ /* 0x000fe40000011407 */
[-C--:B------:R-:W-:Y:S02]  /*00e0*/  LEA.HI R8, R8, R7.reuse, RZ, 0x6 ;  /* 0x0000000708087211 */ /* 0x080fe400078f30ff */
[----:B------:R-:W-:Y:S02]  /*00f0*/  LEA.HI R0, R0, R7, RZ, 0x2 ;  /* 0x0000000700007211 */ /* 0x000fe400078f10ff */
[----:B------:R-:W-:-:S02]  /*0100*/  ISETP.GE.AND P0, PT, R7, 0xc0, PT ;  /* 0x000000c00700780c */ /* 0x000fc40003f06270 */
[--C-:B------:R-:W-:Y:S02]  /*0110*/  SHF.R.S32.HI R6, RZ, 0x2, R0.reuse ;  /* 0x00000002ff067819 */ /* 0x100fe40000011400 */
[----:B------:R-:W-:Y:S02]  /*0120*/  SHF.R.S32.HI R9, RZ, 0x1f, R0 ;  /* 0x0000001fff097819 */ /* 0x000fe40000011400 */
[----:B------:R-:W-:Y:S02]  /*0130*/  LOP3.LUT R0, R0, 0xfffffffc, RZ, 0xc0, !PT ;  /* 0xfffffffc00007812 */ /* 0x000fe400078ec0ff */
[----:B------:R-:W-:Y:S02]  /*0140*/  LEA.HI R9, R9, R6, RZ, 0x4 ;  /* 0x0000000609097211 */ /* 0x000fe400078f20ff */
[----:B------:R-:W-:Y:S01]  /*0150*/  SHF.R.S32.HI R11, RZ, 0x6, R8 ;  /* 0x00000006ff0b7819 */ /* 0x000fe20000011408 */
[----:B------:R-:W-:Y:S01]  /*0160*/  IMAD.IADD R0, R7, 0x1, -R0 ;  /* 0x0000000107007824 */ /* 0x000fe200078e0a00 */
[----:B------:R-:W-:-:S03]  /*0170*/  LOP3.LUT R9, R9, 0xfffffff0, RZ, 0xc0, !PT ;  /* 0xfffffff009097812 */ /* 0x000fc600078ec0ff */
[----:B------:R-:W-:Y:S02]  /*0180*/  IMAD R0, R11, 0x4, R0 ;  /* 0x000000040b007824 */ /* 0x000fe400078e0200 */
[----:B------:R-:W-:Y:S01]  /*0190*/  IMAD.IADD R9, R6, 0x1, -R9 ;  /* 0x0000000106097824 */ /* 0x000fe200078e0a09 */
[----:B------:R-:W-:-:S03]  /*01a0*/  CS2R R6, SRZ ;  /* 0x0000000000067805 */ /* 0x000fc6000001ff00 */
[----:B------:R-:W-:-:S04]  /*01b0*/  IMAD R9, R9, 0xc, R0 ;  /* 0x0000000c09097824 */ /* 0x000fc800078e0200 */
[----:B-1----:R-:W-:Y:S01]  /*01c0*/  IMAD.WIDE R2, R9, 0x4, R2 ;  /* 0x0000000409027825 */ /* 0x002fe200078e0202 */
[----:B------:R-:W-:Y:S06]  /*01d0*/  @P0 BRA `(.L_x_1) ;  /* 0x0000000000040947 */ /* 0x000fec0003800000 */
[----:B------:R1:W5:Y:S02]  /*01e0*/  LDG.E.64 R6, desc[UR4][R2.64] ;  /* 0x0000000402067981 */ /* 0x000364000c1e1b00 */
.L_x_1:
[----:B------:R-:W-:Y:S05]  /*01f0*/  BSYNC B0 ;  /* 0x0000000000007941 */ /* 0x000fea0003800000 */
.L_x_0:
[----:B------:R-:W-:Y:S05]  /*0200*/  @P0 EXIT ;  /* 0x000000000000094d */ /* 0x000fea0003800000 */
[----:B-----5:R-:W-:Y:S01]  /*0210*/  STG.E.64 desc[UR4][R4.64], R6 ;  /* 0x0000000604007986 */ /* 0x020fe2000c101b04 */
[----:B------:R-:W-:Y:S05]  /*0220*/  EXIT ;  /* 0x000000000000794d */ /* 0x000fea0003800000 */
.L_x_2:
[----:B------:R-:W-:-:S00]  /*0230*/  BRA `(.L_x_2) ;  /* 0xfffffffc00fc7947 */ /* 0x000fc0000383ffff */
[----:B------:R-:W-:-:S00]  /*0240*/  NOP ;  /* 0x0000000000007918 */ /* 0x000fc00000000000 */
        /* <DEDUP_REMOVED lines=11> */
.L_x_3:


//--------------------- .nv.constant0.triton_poi_fused_clone_3 --------------------------
	.section	.nv.constant0.triton_poi_fused_clone_3,"a",@progbits
	.sectionflags	@""
	.align	4
.nv.constant0.triton_poi_fused_clone_3:
	.zero		548
